	.headerflags	@"EF_CUDA_TEXMODE_UNIFIED EF_CUDA_64BIT_ADDRESS EF_CUDA_ACCELERATORS EF_CUDA_SM90 EF_CUDA_VIRTUAL_SM(EF_CUDA_SM90)"
	.elftype	@"ET_EXEC"


//--------------------- .nv.info                  --------------------------
	.section	.nv.info,"",@"SHT_CUDA_INFO"
	.align	4


	//----- nvinfo : EIATTR_REGCOUNT
	.align		4
        /*0000*/ 	.byte	0x04, 0x2f
        /*0002*/ 	.short	(.L_2 - .L_1)
	.align		4
.L_1:
        /*0004*/ 	.word	index@(triton_red_fused__to_copy_add_mean_mul_pow_rsqrt_6)
        /*0008*/ 	.word	0x00000020


	//----- nvinfo : EIATTR_MIN_STACK_SIZE
	.align		4
.L_2:
        /*000c*/ 	.byte	0x04, 0x12
        /*000e*/ 	.short	(.L_4 - .L_3)
	.align		4
.L_3:
        /*0010*/ 	.word	index@(triton_red_fused__to_copy_add_mean_mul_pow_rsqrt_6)
        /*0014*/ 	.word	0x00000000


	//----- nvinfo : EIATTR_FRAME_SIZE
	.align		4
.L_4:
        /*0018*/ 	.byte	0x04, 0x11
        /*001a*/ 	.short	(.L_6 - .L_5)
	.align		4
.L_5:
        /*001c*/ 	.word	index@(triton_red_fused__to_copy_add_mean_mul_pow_rsqrt_6)
        /*0020*/ 	.word	0x00000000


	//----- nvinfo : EIATTR_MIN_STACK_SIZE
	.align		4
.L_6:
        /*0024*/ 	.byte	0x04, 0x12
        /*0026*/ 	.short	(.L_8 - .L_7)
	.align		4
.L_7:
        /*0028*/ 	.word	index@(triton_red_fused__to_copy_add_mean_mul_pow_rsqrt_6)
        /*002c*/ 	.word	0x00000000
.L_8:


//--------------------- .nv.info.triton_red_fused__to_copy_add_mean_mul_pow_rsqrt_6 --------------------------
	.section	.nv.info.triton_red_fused__to_copy_add_mean_mul_pow_rsqrt_6,"",@"SHT_CUDA_INFO"
	.sectionflags	@""
	.align	4


	//----- nvinfo : EIATTR_CUDA_API_VERSION
	.align		4
        /*0000*/ 	.byte	0x04, 0x37
        /*0002*/ 	.short	(.L_10 - .L_9)
.L_9:
        /*0004*/ 	.word	0x0000007c


	//----- nvinfo : EIATTR_KPARAM_INFO
	.align		4
.L_10:
        /*0008*/ 	.byte	0x04, 0x17
        /*000a*/ 	.short	(.L_12 - .L_11)
.L_11:
        /*000c*/ 	.word	0x00000000
        /*0010*/ 	.short	0x0007
        /*0012*/ 	.short	0x0030
        /*0014*/ 	.byte	0x00, 0xf4, 0x21, 0x00


	//----- nvinfo : EIATTR_KPARAM_INFO
	.align		4
.L_12:
        /*0018*/ 	.byte	0x04, 0x17
        /*001a*/ 	.short	(.L_14 - .L_13)
.L_13:
        /*001c*/ 	.word	0x00000000
        /*0020*/ 	.short	0x0006
        /*0022*/ 	.short	0x002c
        /*0024*/ 	.byte	0x00, 0xf0, 0x11, 0x00


	//----- nvinfo : EIATTR_KPARAM_INFO
	.align		4
.L_14:
        /*0028*/ 	.byte	0x04, 0x17
        /*002a*/ 	.short	(.L_16 - .L_15)
.L_15:
        /*002c*/ 	.word	0x00000000
        /*0030*/ 	.short	0x0005
        /*0032*/ 	.short	0x0028
        /*0034*/ 	.byte	0x00, 0xf0, 0x11, 0x00


	//----- nvinfo : EIATTR_KPARAM_INFO
	.align		4
.L_16:
        /*0038*/ 	.byte	0x04, 0x17
        /*003a*/ 	.short	(.L_18 - .L_17)
.L_17:
        /*003c*/ 	.word	0x00000000
        /*0040*/ 	.short	0x0004
        /*0042*/ 	.short	0x0020
        /*0044*/ 	.byte	0x00, 0xf4, 0x21, 0x00


	//----- nvinfo : EIATTR_KPARAM_INFO
	.align		4
.L_18:
        /*0048*/ 	.byte	0x04, 0x17
        /*004a*/ 	.short	(.L_20 - .L_19)
.L_19:
        /*004c*/ 	.word	0x00000000
        /*0050*/ 	.short	0x0003
        /*0052*/ 	.short	0x0018
        /*0054*/ 	.byte	0x00, 0xf4, 0x21, 0x00


	//----- nvinfo : EIATTR_KPARAM_INFO
	.align		4
.L_20:
        /*0058*/ 	.byte	0x04, 0x17
        /*005a*/ 	.short	(.L_22 - .L_21)
.L_21:
        /*005c*/ 	.word	0x00000000
        /*0060*/ 	.short	0x0002
        /*0062*/ 	.short	0x0010
        /*0064*/ 	.byte	0x00, 0xf4, 0x21, 0x00


	//----- nvinfo : EIATTR_KPARAM_INFO
	.align		4
.L_22:
        /*0068*/ 	.byte	0x04, 0x17
        /*006a*/ 	.short	(.L_24 - .L_23)
.L_23:
        /*006c*/ 	.word	0x00000000
        /*0070*/ 	.short	0x0001
        /*0072*/ 	.short	0x0008
        /*0074*/ 	.byte	0x00, 0xf4, 0x21, 0x00


	//----- nvinfo : EIATTR_KPARAM_INFO
	.align		4
.L_24:
        /*0078*/ 	.byte	0x04, 0x17
        /*007a*/ 	.short	(.L_26 - .L_25)
.L_25:
        /*007c*/ 	.word	0x00000000
        /*0080*/ 	.short	0x0000
        /*0082*/ 	.short	0x0000
        /*0084*/ 	.byte	0x00, 0xf4, 0x21, 0x00


	//----- nvinfo : EIATTR_SPARSE_MMA_MASK
	.align		4
.L_26:
        /*0088*/ 	.byte	0x03, 0x50
        /*008a*/ 	.short	0x0000


	//----- nvinfo : EIATTR_MAXREG_COUNT
	.align		4
        /*008c*/ 	.byte	0x03, 0x1b
        /*008e*/ 	.short	0x0080


	//----- nvinfo : EIATTR_COOP_GROUP_MASK_REGIDS
	.align		4
        /*0090*/ 	.byte	0x04, 0x29
        /*0092*/ 	.short	(.L_28 - .L_27)


	//   ....[0]....
.L_27:
        /*0094*/ 	.word	0xffffffff


	//   ....[1]....
        /*0098*/ 	.word	0xffffffff


	//   ....[2]....
        /*009c*/ 	.word	0xffffffff


	//----- nvinfo : EIATTR_COOP_GROUP_INSTR_OFFSETS
	.align		4
.L_28:
        /*00a0*/ 	.byte	0x04, 0x28
        /*00a2*/ 	.short	(.L_30 - .L_29)


	//   ....[0]....
.L_29:
        /*00a4*/ 	.word	0x00000530


	//   ....[1]....
        /*00a8*/ 	.word	0x00000560


	//   ....[2]....
        /*00ac*/ 	.word	0x00000590


	//----- nvinfo : EIATTR_EXIT_INSTR_OFFSETS
	.align		4
.L_30:
        /*00b0*/ 	.byte	0x04, 0x1c
        /*00b2*/ 	.short	(.L_32 - .L_31)


	//   ....[0]....
.L_31:
        /*00b4*/ 	.word	0x00000b60


	//----- nvinfo : EIATTR_REQNTID
	.align		4
.L_32:
        /*00b8*/ 	.byte	0x04, 0x10
        /*00ba*/ 	.short	(.L_34 - .L_33)
.L_33:
        /*00bc*/ 	.word	0x00000200
        /*00c0*/ 	.word	0x00000001
        /*00c4*/ 	.word	0x00000001


	//----- nvinfo : EIATTR_CBANK_PARAM_SIZE
	.align		4
.L_34:
        /*00c8*/ 	.byte	0x03, 0x19
        /*00ca*/ 	.short	0x0038


	//----- nvinfo : EIATTR_PARAM_CBANK
	.align		4
        /*00cc*/ 	.byte	0x04, 0x0a
        /*00ce*/ 	.short	(.L_36 - .L_35)
	.align		4
.L_35:
        /*00d0*/ 	.word	index@(.nv.constant0.triton_red_fused__to_copy_add_mean_mul_pow_rsqrt_6)
        /*00d4*/ 	.short	0x0210
        /*00d6*/ 	.short	0x0038


	//----- nvinfo : EIATTR_SW_WAR
	.align		4
.L_36:
        /*00d8*/ 	.byte	0x04, 0x36
        /*00da*/ 	.short	(.L_38 - .L_37)
.L_37:
        /*00dc*/ 	.word	0x00000008
.L_38:


//--------------------- .nv.callgraph             --------------------------
	.section	.nv.callgraph,"",@"SHT_CUDA_CALLGRAPH"
	.align	4
	.sectionentsize	8
	.align		4
        /*0000*/ 	.word	0x00000000
	.align		4
        /*0004*/ 	.word	0xffffffff
	.align		4
        /*0008*/ 	.word	0x00000000
	.align		4
        /*000c*/ 	.word	0xfffffffe
	.align		4
        /*0010*/ 	.word	0x00000000
	.align		4
        /*0014*/ 	.word	0xfffffffd
	.align		4
        /*0018*/ 	.word	0x00000000
	.align		4
        /*001c*/ 	.word	0xfffffffc


//--------------------- .nv.constant4             --------------------------
	.section	.nv.constant4,"a",@progbits
	.align	8
	.align		8
.nv.constant4:
        /*0000*/ 	.dword	_$_str


//--------------------- .text.triton_red_fused__to_copy_add_mean_mul_pow_rsqrt_6 --------------------------
	.section	.text.triton_red_fused__to_copy_add_mean_mul_pow_rsqrt_6,"ax",@progbits
	.sectionflags	@"SHF_BARRIERS=1"
	.align	128
        .global         triton_red_fused__to_copy_add_mean_mul_pow_rsqrt_6
        .type           triton_red_fused__to_copy_add_mean_mul_pow_rsqrt_6,@function
        .size           triton_red_fused__to_copy_add_mean_mul_pow_rsqrt_6,(.L_x_3 - triton_red_fused__to_copy_add_mean_mul_pow_rsqrt_6)
        .other          triton_red_fused__to_copy_add_mean_mul_pow_rsqrt_6,@"STO_CUDA_ENTRY STV_DEFAULT"
triton_red_fused__to_copy_add_mean_mul_pow_rsqrt_6:
.text.triton_red_fused__to_copy_add_mean_mul_pow_rsqrt_6:
[----:B------:R-:W0:Y:S02]  /*0000*/  LDC R1, c[0x0][0x28] ;  /* 0x00000a00ff017b82 */ /* 0x000e240000000800 */
[----:B------:R-:W1:Y:S01]  /*0010*/  S2R R14, SR_TID.X ;  /* 0x00000000000e7919 */ /* 0x000e620000002100 */
[----:B------:R-:W-:Y:S01]  /*0020*/  ULDC UR4, c[0x0][0x238] ;  /* 0x00008e0000047ab9 */ /* 0x000fe20000000800 */
[----:B------:R-:W-:Y:S01]  /*0030*/  HFMA2.MMA R24, -RZ, RZ, 0, 0 ;  /* 0x00000000ff187435 */ /* 0x000fe200000001ff */
[----:B------:R-:W-:Y:S01]  /*0040*/  CS2R R18, SRZ ;  /* 0x0000000000127805 */ /* 0x000fe2000001ff00 */
[----:B------:R-:W2:Y:S01]  /*0050*/  S2R R15, SR_CTAID.X ;  /* 0x00000000000f7919 */ /* 0x000ea20000002500 */
[----:B------:R-:W-:Y:S02]  /*0060*/  MOV R17, 0xffffffc0 ;  /* 0xffffffc000117802 */ /* 0x000fe40000000f00 */
[----:B------:R-:W-:Y:S02]  /*0070*/  CS2R R22, SRZ ;  /* 0x0000000000167805 */ /* 0x000fe4000001ff00 */
[----:B------:R-:W-:Y:S02]  /*0080*/  MOV R16, RZ ;  /* 0x000000ff00107202 */ /* 0x000fe40000000f00 */
[----:B------:R-:W-:Y:S01]  /*0090*/  CS2R R20, SRZ ;  /* 0x0000000000147805 */ /* 0x000fe2000001ff00 */
[----:B------:R-:W-:Y:S01]  /*00a0*/  ULDC.64 UR6, c[0x0][0x208] ;  /* 0x0000820000067ab9 */ /* 0x000fe20000000a00 */
[----:B-1----:R-:W-:-:S02]  /*00b0*/  SHF.R.U32.HI R0, RZ, 0x3, R14 ;  /* 0x00000003ff007819 */ /* 0x002fc4000001160e */
[----:B------:R-:W-:Y:S02]  /*00c0*/  SHF.L.U32 R2, R14, 0x3, RZ ;  /* 0x000000030e027819 */ /* 0x000fe400000006ff */
[----:B--2---:R-:W-:Y:S02]  /*00d0*/  SHF.L.U32 R15, R15, 0x6, RZ ;  /* 0x000000060f0f7819 */ /* 0x004fe400000006ff */
[----:B------:R-:W-:Y:S02]  /*00e0*/  SGXT.U32 R0, R0, 0x6 ;  /* 0x000000060000781a */ /* 0x000fe40000000000 */
[----:B------:R-:W-:Y:S02]  /*00f0*/  LOP3.LUT R3, R2, 0x38, RZ, 0xc0, !PT ;  /* 0x0000003802037812 */ /* 0x000fe400078ec0ff */
[----:B------:R-:W-:-:S04]  /*0100*/  LOP3.LUT R0, R0, R15, RZ, 0xfc, !PT ;  /* 0x0000000f00007212 */ /* 0x000fc800078efcff */
[C---:B------:R-:W-:Y:S02]  /*0110*/  ISETP.GE.AND P1, PT, R0.reuse, UR4, PT ;  /* 0x0000000400007c0c */ /* 0x040fe4000bf26270 */
[----:B------:R-:W-:-:S11]  /*0120*/  LEA R0, R0, R3, 0xc ;  /* 0x0000000300007211 */ /* 0x000fd600078e60ff */
.L_x_0:
[----:B------:R-:W1:Y:S01]  /*0130*/  LDC.64 R2, c[0x0][0x218] ;  /* 0x00008600ff027b82 */ /* 0x000e620000000a00 */
[----:B------:R-:W-:Y:S02]  /*0140*/  IADD3 R17, R17, 0x40, RZ ;  /* 0x0000004011117810 */ /* 0x000fe40007ffe0ff */
[----:B------:R-:W-:Y:S02]  /*0150*/  CS2R R6, SRZ ;  /* 0x0000000000067805 */ /* 0x000fe4000001ff00 */
[----:B------:R-:W-:Y:S02]  /*0160*/  CS2R R8, SRZ ;  /* 0x0000000000087805 */ /* 0x000fe4000001ff00 */
[----:B------:R-:W-:Y:S02]  /*0170*/  CS2R R10, SRZ ;  /* 0x00000000000a7805 */ /* 0x000fe4000001ff00 */
[----:B------:R-:W-:Y:S01]  /*0180*/  LOP3.LUT R5, R0, R17, RZ, 0xfc, !PT ;  /* 0x0000001100057212 */ /* 0x000fe200078efcff */
[----:B------:R-:W2:Y:S04]  /*0190*/  LDC.64 R12, c[0x0][0x220] ;  /* 0x00008800ff0c7b82 */ /* 0x000ea80000000a00 */
[----:B-1----:R-:W-:-:S04]  /*01a0*/  IMAD.WIDE R2, R5, 0x2, R2 ;  /* 0x0000000205027825 */ /* 0x002fc800078e0202 */
[----:B--2---:R-:W-:Y:S01]  /*01b0*/  IMAD.WIDE R12, R5, 0x2, R12 ;  /* 0x00000002050c7825 */ /* 0x004fe200078e020c */
[----:B------:R-:W-:-:S04]  /*01c0*/  CS2R R4, SRZ ;  /* 0x0000000000047805 */ /* 0x000fc8000001ff00 */
[----:B------:R-:W2:Y:S04]  /*01d0*/  @!P1 LDG.E.EL.128 R8, desc[UR6][R12.64] ;  /* 0x000000060c089981 */ /* 0x000ea8000c2e1d00 */
[----:B------:R-:W3:Y:S01]  /*01e0*/  @!P1 LDG.E.EL.128 R4, desc[UR6][R2.64] ;  /* 0x0000000602049981 */ /* 0x000ee2000c2e1d00 */
[----:B------:R-:W-:Y:S01]  /*01f0*/  ISETP.GE.U32.AND P0, PT, R17, 0xfc0, PT ;  /* 0x00000fc01100780c */ /* 0x000fe20003f06070 */
[----:B--2---:R-:W-:Y:S02]  /*0200*/  HADD2.F32 R27, -RZ, R8.H1_H1 ;  /* 0x30000008ff1b7230 */ /* 0x004fe40000004100 */
[----:B------:R-:W-:Y:S02]  /*0210*/  HADD2.F32 R28, -RZ, R8.H0_H0 ;  /* 0x20000008ff1c7230 */ /* 0x000fe40000004100 */
[----:B---3--:R-:W-:-:S02]  /*0220*/  HADD2.F32 R26, -RZ, R4.H1_H1 ;  /* 0x30000004ff1a7230 */ /* 0x008fc40000004100 */
[----:B------:R-:W-:Y:S02]  /*0230*/  HADD2.F32 R3, -RZ, R9.H1_H1 ;  /* 0x30000009ff037230 */ /* 0x000fe40000004100 */
[----:B------:R-:W-:Y:S02]  /*0240*/  HADD2.F32 R8, -RZ, R5.H0_H0 ;  /* 0x20000005ff087230 */ /* 0x000fe40000004100 */
[----:B------:R-:W-:Y:S02]  /*0250*/  HADD2.F32 R9, -RZ, R9.H0_H0 ;  /* 0x20000009ff097230 */ /* 0x000fe40000004100 */
[----:B------:R-:W-:Y:S02]  /*0260*/  HADD2.F32 R25, -RZ, R4.H0_H0 ;  /* 0x20000004ff197230 */ /* 0x000fe40000004100 */
[----:B------:R-:W-:Y:S01]  /*0270*/  FADD R4, R26, R27 ;  /* 0x0000001b1a047221 */ /* 0x000fe20000000000 */
[----:B------:R-:W-:Y:S02]  /*0280*/  HADD2.F32 R26, -RZ, R5.H1_H1 ;  /* 0x30000005ff1a7230 */ /* 0x000fe40000004100 */
[----:B------:R-:W-:Y:S01]  /*0290*/  FADD R27, R8, R9 ;  /* 0x00000009081b7221 */ /* 0x000fe20000000000 */
[----:B------:R-:W-:-:S02]  /*02a0*/  HADD2.F32 R5, -RZ, R6.H0_H0 ;  /* 0x20000006ff057230 */ /* 0x000fc40000004100 */
[----:B------:R-:W-:Y:S02]  /*02b0*/  HADD2.F32 R2, -RZ, R7.H0_H0 ;  /* 0x20000007ff027230 */ /* 0x000fe40000004100 */
[----:B------:R-:W-:Y:S02]  /*02c0*/  HADD2.F32 R13, -RZ, R10.H1_H1 ;  /* 0x3000000aff0d7230 */ /* 0x000fe40000004100 */
[----:B------:R-:W-:Y:S02]  /*02d0*/  HADD2.F32 R6, -RZ, R6.H1_H1 ;  /* 0x30000006ff067230 */ /* 0x000fe40000004100 */
[----:B------:R-:W-:Y:S02]  /*02e0*/  HADD2.F32 R7, -RZ, R7.H1_H1 ;  /* 0x30000007ff077230 */ /* 0x000fe40000004100 */
[----:B------:R-:W-:Y:S02]  /*02f0*/  HADD2.F32 R10, -RZ, R10.H0_H0 ;  /* 0x2000000aff0a7230 */ /* 0x000fe40000004100 */
[----:B------:R-:W-:-:S02]  /*0300*/  HADD2.F32 R9, -RZ, R11.H0_H0 ;  /* 0x2000000bff097230 */ /* 0x000fc40000004100 */
[----:B------:R-:W-:Y:S02]  /*0310*/  HADD2.F32 R8, -RZ, R11.H1_H1 ;  /* 0x3000000bff087230 */ /* 0x000fe40000004100 */
[----:B------:R-:W-:Y:S01]  /*0320*/  FADD R25, R25, R28 ;  /* 0x0000001c19197221 */ /* 0x000fe20000000000 */
[----:B------:R-:W-:Y:S01]  /*0330*/  FADD R3, R26, R3 ;  /* 0x000000031a037221 */ /* 0x000fe20000000000 */
[----:B------:R-:W-:Y:S01]  /*0340*/  FADD R13, R6, R13 ;  /* 0x0000000d060d7221 */ /* 0x000fe20000000000 */
[----:B------:R-:W-:Y:S01]  /*0350*/  FADD R10, R5, R10 ;  /* 0x0000000a050a7221 */ /* 0x000fe20000000000 */
[----:B------:R-:W-:Y:S01]  /*0360*/  FADD R8, R7, R8 ;  /* 0x0000000807087221 */ /* 0x000fe20000000000 */
[----:B------:R-:W-:Y:S01]  /*0370*/  FADD R9, R2, R9 ;  /* 0x0000000902097221 */ /* 0x000fe20000000000 */
[----:B------:R-:W-:Y:S01]  /*0380*/  @!P1 FFMA R23, R4, R4, R23 ;  /* 0x0000000404179223 */ /* 0x000fe20000000017 */
[----:B------:R-:W-:Y:S01]  /*0390*/  @!P1 FFMA R18, R25, R25, R18 ;  /* 0x0000001919129223 */ /* 0x000fe20000000012 */
[----:B------:R-:W-:Y:S01]  /*03a0*/  @!P1 FFMA R16, R3, R3, R16 ;  /* 0x0000000303109223 */ /* 0x000fe20000000010 */
[----:B------:R-:W-:Y:S01]  /*03b0*/  @!P1 FFMA R24, R27, R27, R24 ;  /* 0x0000001b1b189223 */ /* 0x000fe20000000018 */
[----:B------:R-:W-:Y:S01]  /*03c0*/  @!P1 FFMA R20, R13, R13, R20 ;  /* 0x0000000d0d149223 */ /* 0x000fe20000000014 */
[----:B------:R-:W-:Y:S01]  /*03d0*/  @!P1 FFMA R19, R10, R10, R19 ;  /* 0x0000000a0a139223 */ /* 0x000fe20000000013 */
[----:B------:R-:W-:Y:S01]  /*03e0*/  @!P1 FFMA R21, R8, R8, R21 ;  /* 0x0000000808159223 */ /* 0x000fe20000000015 */
[----:B------:R-:W-:Y:S01]  /*03f0*/  @!P1 FFMA R22, R9, R9, R22 ;  /* 0x0000000909169223 */ /* 0x000fe20000000016 */
[----:B------:R-:W-:Y:S06]  /*0400*/  @!P0 BRA `(.L_x_0) ;  /* 0xfffffffc00488947 */ /* 0x000fec000383ffff */
[----:B------:R-:W-:Y:S01]  /*0410*/  FADD R23, R18, R23 ;  /* 0x0000001712177221 */ /* 0x000fe20000000000 */
[----:B------:R-:W1:Y:S01]  /*0420*/  S2UR UR5, SR_CgaCtaId ;  /* 0x00000000000579c3 */ /* 0x000e620000008800 */
[----:B------:R-:W-:Y:S01]  /*0430*/  UMOV UR4, 0x400 ;  /* 0x0000040000047882 */ /* 0x000fe20000000000 */
[----:B------:R-:W-:Y:S01]  /*0440*/  SHF.R.U32.HI R7, RZ, 0x3, R14 ;  /* 0x00000003ff077819 */ /* 0x000fe2000001160e */
[----:B------:R-:W-:Y:S01]  /*0450*/  FADD R23, R24, R23 ;  /* 0x0000001718177221 */ /* 0x000fe20000000000 */
[----:B------:R-:W-:Y:S01]  /*0460*/  HFMA2.MMA R9, -RZ, RZ, 0.6875, 0 ;  /* 0x39800000ff097435 */ /* 0x000fe200000001ff */
[----:B------:R-:W-:Y:S02]  /*0470*/  LOP3.LUT R15, R15, 0x3f, R14, 0xf8, !PT ;  /* 0x0000003f0f0f7812 */ /* 0x000fe400078ef80e */
[----:B------:R-:W-:Y:S01]  /*0480*/  FADD R16, R16, R23 ;  /* 0x0000001710107221 */ /* 0x000fe20000000000 */
[----:B------:R-:W-:Y:S02]  /*0490*/  SGXT.U32 R7, R7, 0x6 ;  /* 0x000000060707781a */ /* 0x000fe40000000000 */
[----:B------:R-:W-:Y:S01]  /*04a0*/  LOP3.LUT P0, RZ, R14, 0x1c0, RZ, 0xc0, !PT ;  /* 0x000001c00eff7812 */ /* 0x000fe2000780c0ff */
[----:B------:R-:W-:Y:S01]  /*04b0*/  FADD R19, R19, R16 ;  /* 0x0000001013137221 */ /* 0x000fe20000000000 */
[----:B------:R-:W-:Y:S01]  /*04c0*/  MOV R10, 0xffffffc0 ;  /* 0xffffffc0000a7802 */ /* 0x000fe20000000f00 */
[----:B------:R-:W2:Y:S01]  /*04d0*/  LDC.64 R16, c[0x0][0x228] ;  /* 0x00008a00ff107b82 */ /* 0x000ea20000000a00 */
[----:B------:R-:W-:Y:S01]  /*04e0*/  MOV R18, 0xffffffff ;  /* 0xffffffff00127802 */ /* 0x000fe20000000f00 */
[----:B------:R-:W-:-:S04]  /*04f0*/  FADD R19, R20, R19 ;  /* 0x0000001314137221 */ /* 0x000fc80000000000 */
[----:B------:R-:W-:-:S04]  /*0500*/  FADD R22, R22, R19 ;  /* 0x0000001316167221 */ /* 0x000fc80000000000 */
[----:B------:R-:W-:Y:S01]  /*0510*/  FADD R22, R21, R22 ;  /* 0x0000001615167221 */ /* 0x000fe20000000000 */
[----:B-1----:R-:W-:-:S04]  /*0520*/  UPRMT UR4, UR5, 0x654, UR4 ;  /* 0x0000065405047896 */ /* 0x002fc80008000004 */
[----:B------:R-:W1:Y:S02]  /*0530*/  SHFL.BFLY PT, R3, R22, 0x4, 0x1f ;  /* 0x0c801f0016037f89 */ /* 0x000e6400000e0000 */
[----:B------:R-:W-:Y:S01]  /*0540*/  LEA R7, R7, UR4, 0x2 ;  /* 0x0000000407077c11 */ /* 0x000fe2000f8e10ff */
[----:B-1----:R-:W-:-:S05]  /*0550*/  FADD R3, R22, R3 ;  /* 0x0000000316037221 */ /* 0x002fca0000000000 */
[----:B------:R-:W1:Y:S02]  /*0560*/  SHFL.BFLY PT, R2, R3, 0x2, 0x1f ;  /* 0x0c401f0003027f89 */ /* 0x000e6400000e0000 */
[----:B-1----:R-:W-:Y:S01]  /*0570*/  FADD R4, R3, R2 ;  /* 0x0000000203047221 */ /* 0x002fe20000000000 */
[----:B------:R-:W-:-:S04]  /*0580*/  LOP3.LUT R2, R14, 0x3f, RZ, 0xc0, !PT ;  /* 0x0000003f0e027812 */ /* 0x000fc800078ec0ff */
[----:B------:R-:W1:Y:S01]  /*0590*/  SHFL.BFLY PT, R5, R4, 0x1, 0x1f ;  /* 0x0c201f0004057f89 */ /* 0x000e6200000e0000 */
[----:B------:R-:W-:Y:S01]  /*05a0*/  LEA R2, R2, UR4, 0x2 ;  /* 0x0000000402027c11 */ /* 0x000fe2000f8e10ff */
[----:B------:R-:W-:Y:S02]  /*05b0*/  ULDC UR4, c[0x0][0x238] ;  /* 0x00008e0000047ab9 */ /* 0x000fe40000000800 */
[----:B------:R-:W-:Y:S01]  /*05c0*/  ISETP.LT.AND P0, PT, R15, UR4, !P0 ;  /* 0x000000040f007c0c */ /* 0x000fe2000c701270 */
[----:B-1----:R-:W-:Y:S02]  /*05d0*/  FADD R6, R4, R5 ;  /* 0x0000000504067221 */ /* 0x002fe40000000000 */
[----:B------:R-:W1:Y:S03]  /*05e0*/  LDC.64 R4, c[0x0][0x210] ;  /* 0x00008400ff047b82 */ /* 0x000e660000000a00 */
[----:B------:R3:W-:Y:S05]  /*05f0*/  STS [R7], R6 ;  /* 0x0000000607007388 */ /* 0x0007ea0000000800 */
[----:B------:R-:W-:Y:S01]  /*0600*/  BAR.SYNC.DEFER_BLOCKING 0x0 ;  /* 0x0000000000007b1d */ /* 0x000fe20000010000 */
[----:B---3--:R-:W-:-:S05]  /*0610*/  LOP3.LUT R7, R14, 0x7, RZ, 0xc0, !PT ;  /* 0x000000070e077812 */ /* 0x008fca00078ec0ff */
[----:B--2---:R-:W-:-:S04]  /*0620*/  IMAD.WIDE.U32 R16, R7, 0x10, R16 ;  /* 0x0000001007107825 */ /* 0x004fc800078e0010 */
[----:B-1----:R-:W-:Y:S01]  /*0630*/  IMAD.WIDE R4, R15, 0x4, R4 ;  /* 0x000000040f047825 */ /* 0x002fe200078e0204 */
[----:B------:R-:W1:Y:S03]  /*0640*/  LDS R2, [R2] ;  /* 0x0000000002027984 */ /* 0x000e660000000800 */
[-C--:B-1----:R-:W-:Y:S01]  /*0650*/  FFMA R3, R2, R9.reuse, 9.9999997473787516356e-06 ;  /* 0x3727c5ac02037423 */ /* 0x082fe20000000009 */
[----:B------:R-:W-:-:S05]  /*0660*/  FFMA R2, R6, R9, 9.9999997473787516356e-06 ;  /* 0x3727c5ac06027423 */ /* 0x000fca0000000009 */
[----:B------:R-:W1:Y:S01]  /*0670*/  MUFU.RSQ R3, R3 ;  /* 0x0000000300037308 */ /* 0x000e620000001400 */
[----:B------:R-:W-:Y:S07]  /*0680*/  BAR.SYNC.DEFER_BLOCKING 0x0 ;  /* 0x0000000000007b1d */ /* 0x000fee0000010000 */
[----:B------:R-:W2:Y:S02]  /*0690*/  MUFU.RSQ R2, R2 ;  /* 0x0000000200027308 */ /* 0x000ea40000001400 */
[----:B-12---:R1:W-:Y:S02]  /*06a0*/  @P0 STG.E desc[UR6][R4.64], R3 ;  /* 0x0000000304000986 */ /* 0x0063e4000c101906 */
.L_x_1:
[----:B------:R-:W2:Y:S01]  /*06b0*/  LDC.64 R24, c[0x0][0x218] ;  /* 0x00008600ff187b82 */ /* 0x000ea20000000a00 */
[----:B-1----:R-:W-:Y:S02]  /*06c0*/  IADD3 R3, P0, R10, 0x40, RZ ;  /* 0x000000400a037810 */ /* 0x002fe40007f1e0ff */
[----:B------:R-:W-:Y:S02]  /*06d0*/  CS2R R4, SRZ ;  /* 0x0000000000047805 */ /* 0x000fe4000001ff00 */
[----:B------:R-:W-:Y:S02]  /*06e0*/  CS2R R6, SRZ ;  /* 0x0000000000067805 */ /* 0x000fe4000001ff00 */
[----:B------:R-:W-:Y:S02]  /*06f0*/  CS2R R8, SRZ ;  /* 0x0000000000087805 */ /* 0x000fe4000001ff00 */
[----:B------:R-:W-:Y:S02]  /*0700*/  LOP3.LUT R19, R0, R3, RZ, 0xfc, !PT ;  /* 0x0000000300137212 */ /* 0x000fe400078efcff */
[----:B------:R-:W-:Y:S01]  /*0710*/  CS2R R10, SRZ ;  /* 0x00000000000a7805 */ /* 0x000fe2000001ff00 */
[----:B------:R-:W1:Y:S02]  /*0720*/  LDC.64 R12, c[0x0][0x220] ;  /* 0x00008800ff0c7b82 */ /* 0x000e640000000a00 */
[----:B--2---:R-:W-:-:S05]  /*0730*/  IMAD.WIDE R24, R19, 0x2, R24 ;  /* 0x0000000213187825 */ /* 0x004fca00078e0218 */
[----:B------:R-:W2:Y:S01]  /*0740*/  @!P1 LDG.E.EF.128 R4, desc[UR6][R24.64] ;  /* 0x0000000618049981 */ /* 0x000ea2000c0e1d00 */
[----:B-1----:R-:W-:-:S03]  /*0750*/  IMAD.WIDE R26, R19, 0x2, R12 ;  /* 0x00000002131a7825 */ /* 0x002fc600078e020c */
[----:B------:R1:W3:Y:S04]  /*0760*/  LDG.E.EL.128 R12, desc[UR6][R16.64] ;  /* 0x00000006100c7981 */ /* 0x0002e8000c2e1d00 */
[----:B------:R-:W4:Y:S01]  /*0770*/  @!P1 LDG.E.EF.128 R8, desc[UR6][R26.64] ;  /* 0x000000061a089981 */ /* 0x000f22000c0e1d00 */
[----:B------:R-:W-:Y:S02]  /*0780*/  IADD3.X R18, RZ, R18, RZ, P0, !PT ;  /* 0x00000012ff127210 */ /* 0x000fe400007fe4ff */
[----:B------:R-:W-:-:S04]  /*0790*/  ISETP.GE.U32.AND P0, PT, R3, 0xfc0, PT ;  /* 0x00000fc00300780c */ /* 0x000fc80003f06070 */
[----:B------:R-:W-:Y:S02]  /*07a0*/  ISETP.GE.U32.AND.EX P0, PT, R18, RZ, PT, P0 ;  /* 0x000000ff1200720c */ /* 0x000fe40003f06100 */
[----:B-1----:R-:W-:-:S04]  /*07b0*/  IADD3 R16, P2, R16, 0x80, RZ ;  /* 0x0000008010107810 */ /* 0x002fc80007f5e0ff */
[----:B------:R-:W-:Y:S01]  /*07c0*/  IADD3.X R17, RZ, R17, RZ, P2, !PT ;  /* 0x00000011ff117210 */ /* 0x000fe200017fe4ff */
[----:B--2---:R-:W-:Y:S02]  /*07d0*/  HADD2.F32 R23, -RZ, R4.H0_H0 ;  /* 0x20000004ff177230 */ /* 0x004fe40000004100 */
[----:B------:R-:W-:Y:S02]  /*07e0*/  HADD2.F32 R21, -RZ, R4.H1_H1 ;  /* 0x30000004ff157230 */ /* 0x000fe40000004100 */
[----:B------:R-:W-:Y:S02]  /*07f0*/  HADD2.F32 R22, -RZ, R5.H0_H0 ;  /* 0x20000005ff167230 */ /* 0x000fe40000004100 */
[----:B----4-:R-:W-:Y:S02]  /*0800*/  HADD2.F32 R20, -RZ, R8.H0_H0 ;  /* 0x20000008ff147230 */ /* 0x010fe40000004100 */
[----:B------:R-:W-:Y:S02]  /*0810*/  HADD2.F32 R8, -RZ, R8.H1_H1 ;  /* 0x30000008ff087230 */ /* 0x000fe40000004100 */
[----:B------:R-:W-:-:S02]  /*0820*/  HADD2.F32 R27, -RZ, R9.H0_H0 ;  /* 0x20000009ff1b7230 */ /* 0x000fc40000004100 */
[----:B------:R-:W-:Y:S01]  /*0830*/  FADD R23, R23, R20 ;  /* 0x0000001417177221 */ /* 0x000fe20000000000 */
[----:B------:R-:W-:Y:S02]  /*0840*/  HADD2.F32 R20, -RZ, R5.H1_H1 ;  /* 0x30000005ff147230 */ /* 0x000fe40000004100 */
[----:B------:R-:W-:Y:S02]  /*0850*/  HADD2.F32 R25, -RZ, R6.H1_H1 ;  /* 0x30000006ff197230 */ /* 0x000fe40000004100 */
[----:B------:R-:W-:Y:S02]  /*0860*/  HADD2.F32 R5, -RZ, R6.H0_H0 ;  /* 0x20000006ff057230 */ /* 0x000fe40000004100 */
[----:B------:R-:W-:Y:S02]  /*0870*/  HADD2.F32 R6, -RZ, R7.H1_H1 ;  /* 0x30000007ff067230 */ /* 0x000fe40000004100 */
[----:B------:R-:W-:Y:S02]  /*0880*/  HADD2.F32 R4, -RZ, R7.H0_H0 ;  /* 0x20000007ff047230 */ /* 0x000fe40000004100 */
[----:B------:R-:W-:Y:S01]  /*0890*/  FADD R7, R21, R8 ;  /* 0x0000000815077221 */ /* 0x000fe20000000000 */
[----:B------:R-:W-:Y:S01]  /*08a0*/  FADD R21, R22, R27 ;  /* 0x0000001b16157221 */ /* 0x000fe20000000000 */
[----:B------:R-:W-:-:S02]  /*08b0*/  HADD2.F32 R8, -RZ, R10.H0_H0 ;  /* 0x2000000aff087230 */ /* 0x000fc40000004100 */
[----:B------:R-:W-:Y:S02]  /*08c0*/  HADD2.F32 R22, -RZ, R11.H0_H0 ;  /* 0x2000000bff167230 */ /* 0x000fe40000004100 */
[----:B------:R-:W-:Y:S01]  /*08d0*/  FMUL R29, R2, R23 ;  /* 0x00000017021d7220 */ /* 0x000fe20000400000 */
[----:B------:R-:W-:Y:S02]  /*08e0*/  HADD2.F32 R27, -RZ, R11.H1_H1 ;  /* 0x3000000bff1b7230 */ /* 0x000fe40000004100 */
[----:B------:R-:W-:Y:S01]  /*08f0*/  FADD R11, R5, R8 ;  /* 0x00000008050b7221 */ /* 0x000fe20000000000 */
[----:B------:R-:W-:Y:S02]  /*0900*/  FADD R23, R4, R22 ;  /* 0x0000001604177221 */ /* 0x000fe40000000000 */
[----:B------:R-:W1:Y:S01]  /*0910*/  LDC.64 R4, c[0x0][0x230] ;  /* 0x00008c00ff047b82 */ /* 0x000e620000000a00 */
[----:B------:R-:W-:Y:S02]  /*0920*/  HADD2.F32 R9, -RZ, R9.H1_H1 ;  /* 0x30000009ff097230 */ /* 0x000fe40000004100 */
[----:B------:R-:W-:-:S02]  /*0930*/  HADD2.F32 R10, -RZ, R10.H1_H1 ;  /* 0x3000000aff0a7230 */ /* 0x000fc40000004100 */
[----:B---3--:R-:W-:Y:S02]  /*0940*/  HADD2.F32 R8, -RZ, R12.H0_H0 ;  /* 0x2000000cff087230 */ /* 0x008fe40000004100 */
[----:B------:R-:W-:Y:S01]  /*0950*/  FADD R9, R20, R9 ;  /* 0x0000000914097221 */ /* 0x000fe20000000000 */
[----:B------:R-:W-:Y:S02]  /*0960*/  HADD2.F32 R20, -RZ, R12.H1_H1 ;  /* 0x3000000cff147230 */ /* 0x000fe40000004100 */
[----:B------:R-:W-:Y:S01]  /*0970*/  FADD R27, R6, R27 ;  /* 0x0000001b061b7221 */ /* 0x000fe20000000000 */
[----:B------:R-:W-:Y:S01]  /*0980*/  FMUL R7, R2, R7 ;  /* 0x0000000702077220 */ /* 0x000fe20000400000 */
[----:B------:R-:W-:Y:S01]  /*0990*/  FADD R25, R25, R10 ;  /* 0x0000000a19197221 */ /* 0x000fe20000000000 */
[----:B------:R-:W-:Y:S01]  /*09a0*/  FMUL R6, R8, R29 ;  /* 0x0000001d08067220 */ /* 0x000fe20000400000 */
[----:B------:R-:W-:Y:S02]  /*09b0*/  HADD2.F32 R8, -RZ, R14.H1_H1 ;  /* 0x3000000eff087230 */ /* 0x000fe40000004100 */
[----:B------:R-:W-:Y:S01]  /*09c0*/  FMUL R7, R20, R7 ;  /* 0x0000000714077220 */ /* 0x000fe20000400000 */
[----:B------:R-:W-:-:S02]  /*09d0*/  HADD2.F32 R10, -RZ, R13.H1_H1 ;  /* 0x3000000dff0a7230 */ /* 0x000fc40000004100 */
[C---:B------:R-:W-:Y:S01]  /*09e0*/  FMUL R11, R2.reuse, R11 ;  /* 0x0000000b020b7220 */ /* 0x040fe20000400000 */
[----:B------:R-:W-:Y:S02]  /*09f0*/  HADD2.F32 R14, -RZ, R14.H0_H0 ;  /* 0x2000000eff0e7230 */ /* 0x000fe40000004100 */
[----:B------:R-:W-:Y:S02]  /*0a00*/  HADD2.F32 R12, -RZ, R15.H1_H1 ;  /* 0x3000000fff0c7230 */ /* 0x000fe40000004100 */
[C---:B------:R-:W-:Y:S01]  /*0a10*/  FMUL R22, R2.reuse, R21 ;  /* 0x0000001502167220 */ /* 0x040fe20000400000 */
[----:B------:R-:W-:Y:S02]  /*0a20*/  HADD2.F32 R13, -RZ, R13.H0_H0 ;  /* 0x2000000dff0d7230 */ /* 0x000fe40000004100 */
[C---:B------:R-:W-:Y:S01]  /*0a30*/  FMUL R9, R2.reuse, R9 ;  /* 0x0000000902097220 */ /* 0x040fe20000400000 */
[----:B------:R-:W-:Y:S02]  /*0a40*/  HADD2.F32 R15, -RZ, R15.H0_H0 ;  /* 0x2000000fff0f7230 */ /* 0x000fe40000004100 */
[C---:B------:R-:W-:Y:S01]  /*0a50*/  FMUL R25, R2.reuse, R25 ;  /* 0x0000001902197220 */ /* 0x040fe20000400000 */
[C---:B------:R-:W-:Y:S01]  /*0a60*/  FMUL R20, R2.reuse, R23 ;  /* 0x0000001702147220 */ /* 0x040fe20000400000 */
[----:B------:R-:W-:Y:S01]  /*0a70*/  FMUL R27, R2, R27 ;  /* 0x0000001b021b7220 */ /* 0x000fe20000400000 */
[----:B------:R-:W-:Y:S01]  /*0a80*/  FMUL R11, R14, R11 ;  /* 0x0000000b0e0b7220 */ /* 0x000fe20000400000 */
[----:B------:R-:W-:Y:S01]  /*0a90*/  FMUL R13, R13, R22 ;  /* 0x000000160d0d7220 */ /* 0x000fe20000400000 */
[----:B------:R-:W-:Y:S01]  /*0aa0*/  FMUL R10, R10, R9 ;  /* 0x000000090a0a7220 */ /* 0x000fe20000400000 */
[----:B------:R-:W-:Y:S01]  /*0ab0*/  FMUL R14, R8, R25 ;  /* 0x00000019080e7220 */ /* 0x000fe20000400000 */
[----:B------:R-:W-:Y:S01]  /*0ac0*/  FMUL R15, R15, R20 ;  /* 0x000000140f0f7220 */ /* 0x000fe20000400000 */
[----:B------:R-:W-:Y:S01]  /*0ad0*/  FMUL R12, R12, R27 ;  /* 0x0000001b0c0c7220 */ /* 0x000fe20000400000 */
[----:B-1----:R-:W-:Y:S01]  /*0ae0*/  IMAD.WIDE R8, R19, 0x2, R4 ;  /* 0x0000000213087825 */ /* 0x002fe200078e0204 */
[----:B------:R-:W-:-:S02]  /*0af0*/  F2FP.F16.F32.PACK_AB R4, R7, R6 ;  /* 0x000000060704723e */ /* 0x000fc400000000ff */
[----:B------:R-:W-:Y:S02]  /*0b00*/  F2FP.F16.F32.PACK_AB R5, R10, R13 ;  /* 0x0000000d0a05723e */ /* 0x000fe400000000ff */
[----:B------:R-:W-:Y:S02]  /*0b10*/  F2FP.F16.F32.PACK_AB R6, R14, R11 ;  /* 0x0000000b0e06723e */ /* 0x000fe400000000ff */
[----:B------:R-:W-:Y:S02]  /*0b20*/  F2FP.F16.F32.PACK_AB R7, R12, R15 ;  /* 0x0000000f0c07723e */ /* 0x000fe400000000ff */
[----:B------:R-:W-:-:S03]  /*0b30*/  MOV R10, R3 ;  /* 0x00000003000a7202 */ /* 0x000fc60000000f00 */
[----:B------:R1:W-:Y:S01]  /*0b40*/  @!P1 STG.E.128 desc[UR6][R8.64], R4 ;  /* 0x0000000408009986 */ /* 0x0003e2000c101d06 */
[----:B------:R-:W-:Y:S05]  /*0b50*/  @!P0 BRA `(.L_x_1) ;  /* 0xfffffff800d48947 */ /* 0x000fea000383ffff */
[----:B------:R-:W-:Y:S05]  /*0b60*/  EXIT ;  /* 0x000000000000794d */ /* 0x000fea0003800000 */
.L_x_2:
[----:B------:R-:W-:-:S00]  /*0b70*/  BRA `(.L_x_2) ;  /* 0xfffffffc00fc7947 */ /* 0x000fc0000383ffff */
[----:B------:R-:W-:-:S00]  /*0b80*/  NOP ;  /* 0x0000000000007918 */ /* 0x000fc00000000000 */
[----:B------:R-:W-:-:S00]  /*0b90*/  NOP ;  /* 0x0000000000007918 */ /* 0x000fc00000000000 */
[----:B------:R-:W-:-:S00]  /*0ba0*/  NOP ;  /* 0x0000000000007918 */ /* 0x000fc00000000000 */
[----:B------:R-:W-:-:S00]  /*0bb0*/  NOP ;  /* 0x0000000000007918 */ /* 0x000fc00000000000 */
[----:B------:R-:W-:-:S00]  /*0bc0*/  NOP ;  /* 0x0000000000007918 */ /* 0x000fc00000000000 */
[----:B------:R-:W-:-:S00]  /*0bd0*/  NOP ;  /* 0x0000000000007918 */ /* 0x000fc00000000000 */
[----:B------:R-:W-:-:S00]  /*0be0*/  NOP ;  /* 0x0000000000007918 */ /* 0x000fc00000000000 */
[----:B------:R-:W-:-:S00]  /*0bf0*/  NOP ;  /* 0x0000000000007918 */ /* 0x000fc00000000000 */
.L_x_3:


//--------------------- .nv.global.init           --------------------------
	.section	.nv.global.init,"aw",@progbits
.nv.global.init:
	.type		_$_str,@object
	.size		_$_str,(.L_0 - _$_str)
_$_str:
        /*0000*/ 	.byte	0x5f, 0x5f, 0x43, 0x55, 0x44, 0x41, 0x5f, 0x46, 0x54, 0x5a, 0x00
.L_0:


//--------------------- .nv.shared.triton_red_fused__to_copy_add_mean_mul_pow_rsqrt_6 --------------------------
	.section	.nv.shared.triton_red_fused__to_copy_add_mean_mul_pow_rsqrt_6,"aw",@nobits
	.sectionflags	@""
	.align	16
	.zero		1024


//--------------------- .nv.constant0.triton_red_fused__to_copy_add_mean_mul_pow_rsqrt_6 --------------------------
	.section	.nv.constant0.triton_red_fused__to_copy_add_mean_mul_pow_rsqrt_6,"a",@progbits
	.sectionflags	@""
	.align	4
.nv.constant0.triton_red_fused__to_copy_add_mean_mul_pow_rsqrt_6:
	.zero		584
